//
// Generated by NVIDIA NVVM Compiler
//
// Compiler Build ID: CL-36424714
// Cuda compilation tools, release 13.0, V13.0.88
// Based on NVVM 20.0.0
//

.version 9.0
.target sm_100
.address_size 64

	// .globl	_Z12calculateSumPii

.visible .entry _Z12calculateSumPii(
	.param .u64 .ptr .align 1 _Z12calculateSumPii_param_0,
	.param .u32 _Z12calculateSumPii_param_1
)
{
	.reg .pred 	%p<5>;
	.reg .b32 	%r<23>;
	.reg .b64 	%rd<7>;

	ld.param.u64 	%rd2, [_Z12calculateSumPii_param_0];
	ld.param.u32 	%r7, [_Z12calculateSumPii_param_1];
	mov.u32 	%r8, %ctaid.y;
	mov.u32 	%r9, %ntid.y;
	mov.u32 	%r10, %tid.y;
	mad.lo.s32 	%r11, %r8, %r9, %r10;
	mov.u32 	%r12, %ctaid.x;
	mov.u32 	%r13, %ntid.x;
	mov.u32 	%r14, %tid.x;
	mov.u32 	%r15, %nctaid.x;
	mad.lo.s32 	%r16, %r11, %r15, %r12;
	mad.lo.s32 	%r1, %r16, %r13, %r14;
	setp.ge.s32 	%p1, %r1, %r7;
	@%p1 bra 	$L__BB0_6;
	bar.sync 	0;
	setp.lt.s32 	%p2, %r7, 2;
	@%p2 bra 	$L__BB0_6;
	cvta.to.global.u64 	%rd1, %rd2;
	mov.b32 	%r22, 1;
	mov.b32 	%r21, 2;
$L__BB0_3:
	mul.lo.s32 	%r4, %r21, %r1;
	setp.ge.s32 	%p3, %r4, %r7;
	@%p3 bra 	$L__BB0_5;
	mul.wide.s32 	%rd3, %r4, 4;
	add.s64 	%rd4, %rd1, %rd3;
	mul.wide.s32 	%rd5, %r22, 4;
	add.s64 	%rd6, %rd4, %rd5;
	ld.global.u32 	%r19, [%rd6];
	atom.global.add.u32 	%r20, [%rd4], %r19;
$L__BB0_5:
	shl.b32 	%r21, %r21, 1;
	bar.sync 	0;
	shl.b32 	%r22, %r22, 1;
	setp.lt.s32 	%p4, %r22, %r7;
	@%p4 bra 	$L__BB0_3;
$L__BB0_6:
	ret;

}


// ===== COMPILED SASS (sm_100) =====

	.target	sm_100

	.elftype	@"ET_EXEC"


//--------------------- .note.nv.tkinfo           --------------------------
	.section	.note.nv.tkinfo,"",@"SHT_NOTE"
	.sectionflags	@"SHF_NOTE_NV_TKINFO"
	.tkinfo
        /*0018*/ 	.word	0x00000002
        /*0030*/ 	.string	""
        /*0030*/ 	.string	"ptxas"
        /*0030*/ 	.string	"Cuda compilation tools, release 13.0, V13.0.88"
        /*0030*/ 	.string	"Build cuda_13.0.r13.0/compiler.36424714_0"
        /*0030*/ 	.string	"-arch sm_100 -m 64 "



//--------------------- .note.nv.cuinfo           --------------------------
	.section	.note.nv.cuinfo,"",@"SHT_NOTE"
	.sectionflags	@"SHF_NOTE_NV_CUINFO"
        /*0018*/ 	.short	0x0002
        /*001a*/ 	.short	0x0064
        /*001c*/ 	.short	0x0082
	.zero		2


//--------------------- .nv.info                  --------------------------
	.section	.nv.info,"",@"SHT_CUDA_INFO"
	.align	4


	//----- nvinfo : EIATTR_REGCOUNT
	.align		4
        /*0000*/ 	.byte	0x04, 0x2f
        /*0002*/ 	.short	(.L_1 - .L_0)
	.align		4
.L_0:
        /*0004*/ 	.word	index@(_Z12calculateSumPii)
        /*0008*/ 	.word	0x0000000c


	//----- nvinfo : EIATTR_FRAME_SIZE
	.align		4
.L_1:
        /*000c*/ 	.byte	0x04, 0x11
        /*000e*/ 	.short	(.L_3 - .L_2)
	.align		4
.L_2:
        /*0010*/ 	.word	index@(_Z12calculateSumPii)
        /*0014*/ 	.word	0x00000000


	//----- nvinfo : EIATTR_MIN_STACK_SIZE
	.align		4
.L_3:
        /*0018*/ 	.byte	0x04, 0x12
        /*001a*/ 	.short	(.L_5 - .L_4)
	.align		4
.L_4:
        /*001c*/ 	.word	index@(_Z12calculateSumPii)
        /*0020*/ 	.word	0x00000000
.L_5:


//--------------------- .nv.compat                --------------------------
	.section	.nv.compat,"",@"SHT_CUDA_COMPAT_INFO"
	.align	4
        /*0000*/ 	.byte	0x02, 0x09, 0x00, 0x00, 0x02, 0x02, 0x01, 0x00, 0x02, 0x05, 0x05, 0x00, 0x03, 0x07, 0x01, 0x01
        /*0010*/ 	.byte	0x02, 0x03, 0x00, 0x00, 0x02, 0x06, 0x01, 0x00, 0x04, 0x0b, 0x08, 0x00, 0x09, 0x00, 0x00, 0x00
        /*0020*/ 	.byte	0x00, 0x00, 0x00, 0x00


//--------------------- .nv.info._Z12calculateSumPii --------------------------
	.section	.nv.info._Z12calculateSumPii,"",@"SHT_CUDA_INFO"
	.sectionflags	@""
	.align	4


	//----- nvinfo : EIATTR_CUDA_API_VERSION
	.align		4
        /*0000*/ 	.byte	0x04, 0x37
        /*0002*/ 	.short	(.L_7 - .L_6)
.L_6:
        /*0004*/ 	.word	0x00000082


	//----- nvinfo : EIATTR_KPARAM_INFO
	.align		4
.L_7:
        /*0008*/ 	.byte	0x04, 0x17
        /*000a*/ 	.short	(.L_9 - .L_8)
.L_8:
        /*000c*/ 	.word	0x00000000
        /*0010*/ 	.short	0x0001
        /*0012*/ 	.short	0x0008
        /*0014*/ 	.byte	0x00, 0xf0, 0x11, 0x00


	//----- nvinfo : EIATTR_KPARAM_INFO
	.align		4
.L_9:
        /*0018*/ 	.byte	0x04, 0x17
        /*001a*/ 	.short	(.L_11 - .L_10)
.L_10:
        /*001c*/ 	.word	0x00000000
        /*0020*/ 	.short	0x0000
        /*0022*/ 	.short	0x0000
        /*0024*/ 	.byte	0x00, 0xf5, 0x21, 0x00


	//----- nvinfo : EIATTR_SPARSE_MMA_MASK
	.align		4
.L_11:
        /*0028*/ 	.byte	0x03, 0x50
        /*002a*/ 	.short	0x0000


	//----- nvinfo : EIATTR_MAXREG_COUNT
	.align		4
        /*002c*/ 	.byte	0x03, 0x1b
        /*002e*/ 	.short	0x00ff


	//----- nvinfo : EIATTR_NUM_BARRIERS
	.align		4
        /*0030*/ 	.byte	0x02, 0x4c
        /*0032*/ 	.byte	0x01
	.zero		1


	//----- nvinfo : EIATTR_MERCURY_ISA_VERSION
	.align		4
        /*0034*/ 	.byte	0x03, 0x5f
        /*0036*/ 	.short	0x0101


	//----- nvinfo : EIATTR_VRC_CTA_INIT_COUNT
	.align		4
        /*0038*/ 	.byte	0x02, 0x4a
	.zero		1
	.zero		1


	//----- nvinfo : EIATTR_EXIT_INSTR_OFFSETS
	.align		4
        /*003c*/ 	.byte	0x04, 0x1c
        /*003e*/ 	.short	(.L_13 - .L_12)


	//   ....[0]....
.L_12:
        /*0040*/ 	.word	0x000000d0


	//   ....[1]....
        /*0044*/ 	.word	0x00000100


	//   ....[2]....
        /*0048*/ 	.word	0x00000240


	//----- nvinfo : EIATTR_CRS_STACK_SIZE
	.align		4
.L_13:
        /*004c*/ 	.byte	0x04, 0x1e
        /*004e*/ 	.short	(.L_15 - .L_14)
.L_14:
        /*0050*/ 	.word	0x00000000


	//----- nvinfo : EIATTR_CBANK_PARAM_SIZE
	.align		4
.L_15:
        /*0054*/ 	.byte	0x03, 0x19
        /*0056*/ 	.short	0x000c


	//----- nvinfo : EIATTR_PARAM_CBANK
	.align		4
        /*0058*/ 	.byte	0x04, 0x0a
        /*005a*/ 	.short	(.L_17 - .L_16)
	.align		4
.L_16:
        /*005c*/ 	.word	index@(.nv.constant0._Z12calculateSumPii)
        /*0060*/ 	.short	0x0380
        /*0062*/ 	.short	0x000c


	//----- nvinfo : EIATTR_SW_WAR
	.align		4
.L_17:
        /*0064*/ 	.byte	0x04, 0x36
        /*0066*/ 	.short	(.L_19 - .L_18)
.L_18:
        /*0068*/ 	.word	0x00000008
.L_19:


//--------------------- .nv.callgraph             --------------------------
	.section	.nv.callgraph,"",@"SHT_CUDA_CALLGRAPH"
	.align	4
	.sectionentsize	8
	.align		4
        /*0000*/ 	.word	0x00000000
	.align		4
        /*0004*/ 	.word	0xffffffff
	.align		4
        /*0008*/ 	.word	0x00000000
	.align		4
        /*000c*/ 	.word	0xfffffffe
	.align		4
        /*0010*/ 	.word	0x00000000
	.align		4
        /*0014*/ 	.word	0xfffffffd
	.align		4
        /*0018*/ 	.word	0x00000000
	.align		4
        /*001c*/ 	.word	0xfffffffc


//--------------------- .text._Z12calculateSumPii --------------------------
	.section	.text._Z12calculateSumPii,"ax",@progbits
	.align	128
        .global         _Z12calculateSumPii
        .type           _Z12calculateSumPii,@function
        .size           _Z12calculateSumPii,(.L_x_4 - _Z12calculateSumPii)
        .other          _Z12calculateSumPii,@"STO_CUDA_ENTRY STV_DEFAULT"
_Z12calculateSumPii:
.text._Z12calculateSumPii:
[----:B------:R-:W-:Y:S01]  /*0000*/  LDC R1, c[0x0][0x37c] ;  /* 0x0000df00ff017b82 */ /* 0x000fe20000000800 */
[----:B------:R-:W0:Y:S07]  /*0010*/  S2R R3, SR_TID.Y ;  /* 0x0000000000037919 */ /* 0x000e2e0000002200 */
[----:B------:R-:W0:Y:S01]  /*0020*/  S2UR UR4, SR_CTAID.Y ;  /* 0x00000000000479c3 */ /* 0x000e220000002600 */
[----:B------:R-:W1:Y:S07]  /*0030*/  S2R R5, SR_TID.X ;  /* 0x0000000000057919 */ /* 0x000e6e0000002100 */
[----:B------:R-:W0:Y:S01]  /*0040*/  LDC R0, c[0x0][0x364] ;  /* 0x0000d900ff007b82 */ /* 0x000e220000000800 */
[----:B------:R-:W1:Y:S07]  /*0050*/  LDCU UR6, c[0x0][0x360] ;  /* 0x00006c00ff0677ac */ /* 0x000e6e0008000800 */
[----:B------:R-:W2:Y:S08]  /*0060*/  S2UR UR5, SR_CTAID.X ;  /* 0x00000000000579c3 */ /* 0x000eb00000002500 */
[----:B------:R-:W2:Y:S08]  /*0070*/  LDC R7, c[0x0][0x370] ;  /* 0x0000dc00ff077b82 */ /* 0x000eb00000000800 */
[----:B------:R-:W3:Y:S01]  /*0080*/  LDC R9, c[0x0][0x388] ;  /* 0x0000e200ff097b82 */ /* 0x000ee20000000800 */
[----:B0-----:R-:W-:-:S04]  /*0090*/  IMAD R0, R0, UR4, R3 ;  /* 0x0000000400007c24 */ /* 0x001fc8000f8e0203 */
[----:B--2---:R-:W-:-:S04]  /*00a0*/  IMAD R0, R0, R7, UR5 ;  /* 0x0000000500007e24 */ /* 0x004fc8000f8e0207 */
[----:B-1----:R-:W-:-:S05]  /*00b0*/  IMAD R0, R0, UR6, R5 ;  /* 0x0000000600007c24 */ /* 0x002fca000f8e0205 */
[----:B---3--:R-:W-:-:S13]  /*00c0*/  ISETP.GE.AND P0, PT, R0, R9, PT ;  /* 0x000000090000720c */ /* 0x008fda0003f06270 */
[----:B------:R-:W-:Y:S05]  /*00d0*/  @P0 EXIT ;  /* 0x000000000000094d */ /* 0x000fea0003800000 */
[----:B------:R-:W-:Y:S01]  /*00e0*/  BAR.SYNC.DEFER_BLOCKING 0x0 ;  /* 0x0000000000007b1d */ /* 0x000fe20000010000 */
[----:B------:R-:W-:-:S13]  /*00f0*/  ISETP.GE.AND P0, PT, R9, 0x2, PT ;  /* 0x000000020900780c */ /* 0x000fda0003f06270 */
[----:B------:R-:W-:Y:S05]  /*0100*/  @!P0 EXIT ;  /* 0x000000000000894d */ /* 0x000fea0003800000 */
[----:B------:R-:W0:Y:S01]  /*0110*/  LDC.64 R6, c[0x0][0x380] ;  /* 0x0000e000ff067b82 */ /* 0x000e220000000a00 */
[----:B------:R-:W-:Y:S01]  /*0120*/  HFMA2 R9, -RZ, RZ, 0, 5.9604644775390625e-08 ;  /* 0x00000001ff097431 */ /* 0x000fe200000001ff */
[----:B------:R-:W1:Y:S01]  /*0130*/  LDCU.64 UR6, c[0x0][0x358] ;  /* 0x00006b00ff0677ac */ /* 0x000e620008000a00 */
[----:B------:R-:W2:Y:S01]  /*0140*/  LDCU UR5, c[0x0][0x388] ;  /* 0x00007100ff0577ac */ /* 0x000ea20008000800 */
[----:B------:R-:W-:-:S05]  /*0150*/  UMOV UR4, 0x2 ;  /* 0x0000000200047882 */ /* 0x000fca0000000000 */
.L_x_2:
[----:B--2---:R-:W-:Y:S01]  /*0160*/  IMAD R3, R0, UR4, RZ ;  /* 0x0000000400037c24 */ /* 0x004fe2000f8e02ff */
[----:B------:R-:W-:Y:S04]  /*0170*/  BSSY.RECONVERGENT B0, `(.L_x_0) ;  /* 0x0000007000007945 */ /* 0x000fe80003800200 */
[----:B--2---:R-:W-:-:S13]  /*0180*/  ISETP.GE.AND P0, PT, R3, UR5, PT ;  /* 0x0000000503007c0c */ /* 0x004fda000bf06270 */
[----:B------:R-:W-:Y:S05]  /*0190*/  @P0 BRA `(.L_x_1) ;  /* 0x0000000000100947 */ /* 0x000fea0003800000 */
[----:B0-----:R-:W-:-:S04]  /*01a0*/  IMAD.WIDE R2, R3, 0x4, R6 ;  /* 0x0000000403027825 */ /* 0x001fc800078e0206 */
[----:B------:R-:W-:-:S06]  /*01b0*/  IMAD.WIDE R4, R9, 0x4, R2 ;  /* 0x0000000409047825 */ /* 0x000fcc00078e0202 */
[----:B-1----:R-:W2:Y:S04]  /*01c0*/  LDG.E R5, desc[UR6][R4.64] ;  /* 0x0000000604057981 */ /* 0x002ea8000c1e1900 */
[----:B--2---:R2:W-:Y:S02]  /*01d0*/  REDG.E.ADD.STRONG.GPU desc[UR6][R2.64], R5 ;  /* 0x000000050200798e */ /* 0x0045e4000c12e106 */
.L_x_1:
[----:B-1----:R-:W-:Y:S05]  /*01e0*/  BSYNC.RECONVERGENT B0 ;  /* 0x0000000000007941 */ /* 0x002fea0003800200 */
.L_x_0:
[----:B------:R-:W-:Y:S01]  /*01f0*/  SHF.L.U32 R9, R9, 0x1, RZ ;  /* 0x0000000109097819 */ /* 0x000fe200000006ff */
[----:B------:R-:W-:Y:S01]  /*0200*/  BAR.SYNC.DEFER_BLOCKING 0x0 ;  /* 0x0000000000007b1d */ /* 0x000fe20000010000 */
[----:B------:R-:W-:Y:S02]  /*0210*/  USHF.L.U32 UR4, UR4, 0x1, URZ ;  /* 0x0000000104047899 */ /* 0x000fe400080006ff */
[----:B------:R-:W-:-:S13]  /*0220*/  ISETP.GE.AND P0, PT, R9, UR5, PT ;  /* 0x0000000509007c0c */ /* 0x000fda000bf06270 */
[----:B------:R-:W-:Y:S05]  /*0230*/  @!P0 BRA `(.L_x_2) ;  /* 0xfffffffc00c88947 */ /* 0x000fea000383ffff */
[----:B------:R-:W-:Y:S05]  /*0240*/  EXIT ;  /* 0x000000000000794d */ /* 0x000fea0003800000 */
.L_x_3:
[----:B------:R-:W-:-:S00]  /*0250*/  BRA `(.L_x_3) ;  /* 0xfffffffc00fc7947 */ /* 0x000fc0000383ffff */
[----:B------:R-:W-:-:S00]  /*0260*/  NOP ;  /* 0x0000000000007918 */ /* 0x000fc00000000000 */
        /* <DEDUP_REMOVED lines=9> */
.L_x_4:


//--------------------- .nv.shared.reserved.0     --------------------------
	.section	.nv.shared.reserved.0,"aw",@nobits
	.weak		__nv_reservedSMEM_offset_0_alias
	.size		__nv_reservedSMEM_offset_0_alias, 0, 64
	.other		__nv_reservedSMEM_offset_0_alias,@"STO_CUDA_RESERVED_SHARED STV_DEFAULT"
__nv_reservedSMEM_offset_0_alias:
	.zero		0
	.zero		64


//--------------------- .nv.constant0._Z12calculateSumPii --------------------------
	.section	.nv.constant0._Z12calculateSumPii,"a",@progbits
	.sectionflags	@""
	.align	4
.nv.constant0._Z12calculateSumPii:
	.zero		908


//--------------------- SYMBOLS --------------------------

	.type		.nv.reservedSmem.offset0,@object
	.size		.nv.reservedSmem.offset0,0x4
